//
// Generated by NVIDIA NVVM Compiler
//
// Compiler Build ID: CL-36424714
// Cuda compilation tools, release 13.0, V13.0.88
// Based on NVVM 20.0.0
//

.version 9.0
.target sm_100
.address_size 64

	// .globl	_Z8char_mulPcS_S_

.visible .entry _Z8char_mulPcS_S_(
	.param .u64 .ptr .align 1 _Z8char_mulPcS_S__param_0,
	.param .u64 .ptr .align 1 _Z8char_mulPcS_S__param_1,
	.param .u64 .ptr .align 1 _Z8char_mulPcS_S__param_2
)
{
	.reg .b16 	%rs<4>;
	.reg .b64 	%rd<7>;

	ld.param.u64 	%rd1, [_Z8char_mulPcS_S__param_0];
	ld.param.u64 	%rd2, [_Z8char_mulPcS_S__param_1];
	ld.param.u64 	%rd3, [_Z8char_mulPcS_S__param_2];
	cvta.to.global.u64 	%rd4, %rd3;
	cvta.to.global.u64 	%rd5, %rd2;
	cvta.to.global.u64 	%rd6, %rd1;
	ld.global.u8 	%rs1, [%rd6];
	ld.global.u8 	%rs2, [%rd5];
	mul.lo.s16 	%rs3, %rs2, %rs1;
	st.global.u8 	[%rd4], %rs3;
	ret;

}
	// .globl	_Z7int_mulPiS_S_
.visible .entry _Z7int_mulPiS_S_(
	.param .u64 .ptr .align 1 _Z7int_mulPiS_S__param_0,
	.param .u64 .ptr .align 1 _Z7int_mulPiS_S__param_1,
	.param .u64 .ptr .align 1 _Z7int_mulPiS_S__param_2
)
{
	.reg .b32 	%r<4>;
	.reg .b64 	%rd<7>;

	ld.param.u64 	%rd1, [_Z7int_mulPiS_S__param_0];
	ld.param.u64 	%rd2, [_Z7int_mulPiS_S__param_1];
	ld.param.u64 	%rd3, [_Z7int_mulPiS_S__param_2];
	cvta.to.global.u64 	%rd4, %rd3;
	cvta.to.global.u64 	%rd5, %rd2;
	cvta.to.global.u64 	%rd6, %rd1;
	ld.global.u32 	%r1, [%rd6];
	ld.global.u32 	%r2, [%rd5];
	mul.lo.s32 	%r3, %r2, %r1;
	st.global.u32 	[%rd4], %r3;
	ret;

}
	// .globl	_Z9float_mulPfS_S_
.visible .entry _Z9float_mulPfS_S_(
	.param .u64 .ptr .align 1 _Z9float_mulPfS_S__param_0,
	.param .u64 .ptr .align 1 _Z9float_mulPfS_S__param_1,
	.param .u64 .ptr .align 1 _Z9float_mulPfS_S__param_2
)
{
	.reg .b32 	%f<4>;
	.reg .b64 	%rd<7>;

	ld.param.u64 	%rd1, [_Z9float_mulPfS_S__param_0];
	ld.param.u64 	%rd2, [_Z9float_mulPfS_S__param_1];
	ld.param.u64 	%rd3, [_Z9float_mulPfS_S__param_2];
	cvta.to.global.u64 	%rd4, %rd3;
	cvta.to.global.u64 	%rd5, %rd2;
	cvta.to.global.u64 	%rd6, %rd1;
	ld.global.f32 	%f1, [%rd6];
	ld.global.f32 	%f2, [%rd5];
	mul.f32 	%f3, %f1, %f2;
	st.global.f32 	[%rd4], %f3;
	ret;

}
	// .globl	_Z10double_mulPdS_S_
.visible .entry _Z10double_mulPdS_S_(
	.param .u64 .ptr .align 1 _Z10double_mulPdS_S__param_0,
	.param .u64 .ptr .align 1 _Z10double_mulPdS_S__param_1,
	.param .u64 .ptr .align 1 _Z10double_mulPdS_S__param_2
)
{
	.reg .b64 	%rd<7>;
	.reg .b64 	%fd<4>;

	ld.param.u64 	%rd1, [_Z10double_mulPdS_S__param_0];
	ld.param.u64 	%rd2, [_Z10double_mulPdS_S__param_1];
	ld.param.u64 	%rd3, [_Z10double_mulPdS_S__param_2];
	cvta.to.global.u64 	%rd4, %rd3;
	cvta.to.global.u64 	%rd5, %rd2;
	cvta.to.global.u64 	%rd6, %rd1;
	ld.global.f64 	%fd1, [%rd6];
	ld.global.f64 	%fd2, [%rd5];
	mul.f64 	%fd3, %fd1, %fd2;
	st.global.f64 	[%rd4], %fd3;
	ret;

}


// ===== COMPILED SASS (sm_100) =====

	.target	sm_100

	.elftype	@"ET_EXEC"


//--------------------- .note.nv.tkinfo           --------------------------
	.section	.note.nv.tkinfo,"",@"SHT_NOTE"
	.sectionflags	@"SHF_NOTE_NV_TKINFO"
	.tkinfo
        /*0018*/ 	.word	0x00000002
        /*0030*/ 	.string	""
        /*0030*/ 	.string	"ptxas"
        /*0030*/ 	.string	"Cuda compilation tools, release 13.0, V13.0.88"
        /*0030*/ 	.string	"Build cuda_13.0.r13.0/compiler.36424714_0"
        /*0030*/ 	.string	"-arch sm_100 -m 64 "



//--------------------- .note.nv.cuinfo           --------------------------
	.section	.note.nv.cuinfo,"",@"SHT_NOTE"
	.sectionflags	@"SHF_NOTE_NV_CUINFO"
        /*0018*/ 	.short	0x0002
        /*001a*/ 	.short	0x0064
        /*001c*/ 	.short	0x0082
	.zero		2


//--------------------- .nv.info                  --------------------------
	.section	.nv.info,"",@"SHT_CUDA_INFO"
	.align	4


	//----- nvinfo : EIATTR_REGCOUNT
	.align		4
        /*0000*/ 	.byte	0x04, 0x2f
        /*0002*/ 	.short	(.L_1 - .L_0)
	.align		4
.L_0:
        /*0004*/ 	.word	index@(_Z8char_mulPcS_S_)
        /*0008*/ 	.word	0x0000000c


	//----- nvinfo : EIATTR_FRAME_SIZE
	.align		4
.L_1:
        /*000c*/ 	.byte	0x04, 0x11
        /*000e*/ 	.short	(.L_3 - .L_2)
	.align		4
.L_2:
        /*0010*/ 	.word	index@(_Z8char_mulPcS_S_)
        /*0014*/ 	.word	0x00000000


	//----- nvinfo : EIATTR_REGCOUNT
	.align		4
.L_3:
        /*0018*/ 	.byte	0x04, 0x2f
        /*001a*/ 	.short	(.L_5 - .L_4)
	.align		4
.L_4:
        /*001c*/ 	.word	index@(_Z7int_mulPiS_S_)
        /*0020*/ 	.word	0x0000000c


	//----- nvinfo : EIATTR_FRAME_SIZE
	.align		4
.L_5:
        /*0024*/ 	.byte	0x04, 0x11
        /*0026*/ 	.short	(.L_7 - .L_6)
	.align		4
.L_6:
        /*0028*/ 	.word	index@(_Z7int_mulPiS_S_)
        /*002c*/ 	.word	0x00000000


	//----- nvinfo : EIATTR_REGCOUNT
	.align		4
.L_7:
        /*0030*/ 	.byte	0x04, 0x2f
        /*0032*/ 	.short	(.L_9 - .L_8)
	.align		4
.L_8:
        /*0034*/ 	.word	index@(_Z9float_mulPfS_S_)
        /*0038*/ 	.word	0x0000000c


	//----- nvinfo : EIATTR_FRAME_SIZE
	.align		4
.L_9:
        /*003c*/ 	.byte	0x04, 0x11
        /*003e*/ 	.short	(.L_11 - .L_10)
	.align		4
.L_10:
        /*0040*/ 	.word	index@(_Z9float_mulPfS_S_)
        /*0044*/ 	.word	0x00000000


	//----- nvinfo : EIATTR_REGCOUNT
	.align		4
.L_11:
        /*0048*/ 	.byte	0x04, 0x2f
        /*004a*/ 	.short	(.L_13 - .L_12)
	.align		4
.L_12:
        /*004c*/ 	.word	index@(_Z10double_mulPdS_S_)
        /*0050*/ 	.word	0x0000000c


	//----- nvinfo : EIATTR_FRAME_SIZE
	.align		4
.L_13:
        /*0054*/ 	.byte	0x04, 0x11
        /*0056*/ 	.short	(.L_15 - .L_14)
	.align		4
.L_14:
        /*0058*/ 	.word	index@(_Z10double_mulPdS_S_)
        /*005c*/ 	.word	0x00000000


	//----- nvinfo : EIATTR_MIN_STACK_SIZE
	.align		4
.L_15:
        /*0060*/ 	.byte	0x04, 0x12
        /*0062*/ 	.short	(.L_17 - .L_16)
	.align		4
.L_16:
        /*0064*/ 	.word	index@(_Z10double_mulPdS_S_)
        /*0068*/ 	.word	0x00000000


	//----- nvinfo : EIATTR_MIN_STACK_SIZE
	.align		4
.L_17:
        /*006c*/ 	.byte	0x04, 0x12
        /*006e*/ 	.short	(.L_19 - .L_18)
	.align		4
.L_18:
        /*0070*/ 	.word	index@(_Z9float_mulPfS_S_)
        /*0074*/ 	.word	0x00000000


	//----- nvinfo : EIATTR_MIN_STACK_SIZE
	.align		4
.L_19:
        /*0078*/ 	.byte	0x04, 0x12
        /*007a*/ 	.short	(.L_21 - .L_20)
	.align		4
.L_20:
        /*007c*/ 	.word	index@(_Z7int_mulPiS_S_)
        /*0080*/ 	.word	0x00000000


	//----- nvinfo : EIATTR_MIN_STACK_SIZE
	.align		4
.L_21:
        /*0084*/ 	.byte	0x04, 0x12
        /*0086*/ 	.short	(.L_23 - .L_22)
	.align		4
.L_22:
        /*0088*/ 	.word	index@(_Z8char_mulPcS_S_)
        /*008c*/ 	.word	0x00000000
.L_23:


//--------------------- .nv.compat                --------------------------
	.section	.nv.compat,"",@"SHT_CUDA_COMPAT_INFO"
	.align	4
        /*0000*/ 	.byte	0x02, 0x09, 0x00, 0x00, 0x02, 0x02, 0x01, 0x00, 0x02, 0x05, 0x05, 0x00, 0x03, 0x07, 0x01, 0x01
        /*0010*/ 	.byte	0x02, 0x03, 0x00, 0x00, 0x02, 0x06, 0x01, 0x00, 0x04, 0x0b, 0x08, 0x00, 0x01, 0x00, 0x00, 0x00
        /*0020*/ 	.byte	0x00, 0x00, 0x00, 0x00


//--------------------- .nv.info._Z10double_mulPdS_S_ --------------------------
	.section	.nv.info._Z10double_mulPdS_S_,"",@"SHT_CUDA_INFO"
	.sectionflags	@""
	.align	4


	//----- nvinfo : EIATTR_CUDA_API_VERSION
	.align		4
        /*0000*/ 	.byte	0x04, 0x37
        /*0002*/ 	.short	(.L_25 - .L_24)
.L_24:
        /*0004*/ 	.word	0x00000082


	//----- nvinfo : EIATTR_KPARAM_INFO
	.align		4
.L_25:
        /*0008*/ 	.byte	0x04, 0x17
        /*000a*/ 	.short	(.L_27 - .L_26)
.L_26:
        /*000c*/ 	.word	0x00000000
        /*0010*/ 	.short	0x0002
        /*0012*/ 	.short	0x0010
        /*0014*/ 	.byte	0x00, 0xf5, 0x21, 0x00


	//----- nvinfo : EIATTR_KPARAM_INFO
	.align		4
.L_27:
        /*0018*/ 	.byte	0x04, 0x17
        /*001a*/ 	.short	(.L_29 - .L_28)
.L_28:
        /*001c*/ 	.word	0x00000000
        /*0020*/ 	.short	0x0001
        /*0022*/ 	.short	0x0008
        /*0024*/ 	.byte	0x00, 0xf5, 0x21, 0x00


	//----- nvinfo : EIATTR_KPARAM_INFO
	.align		4
.L_29:
        /*0028*/ 	.byte	0x04, 0x17
        /*002a*/ 	.short	(.L_31 - .L_30)
.L_30:
        /*002c*/ 	.word	0x00000000
        /*0030*/ 	.short	0x0000
        /*0032*/ 	.short	0x0000
        /*0034*/ 	.byte	0x00, 0xf5, 0x21, 0x00


	//----- nvinfo : EIATTR_SPARSE_MMA_MASK
	.align		4
.L_31:
        /*0038*/ 	.byte	0x03, 0x50
        /*003a*/ 	.short	0x0000


	//----- nvinfo : EIATTR_MAXREG_COUNT
	.align		4
        /*003c*/ 	.byte	0x03, 0x1b
        /*003e*/ 	.short	0x00ff


	//----- nvinfo : EIATTR_MERCURY_ISA_VERSION
	.align		4
        /*0040*/ 	.byte	0x03, 0x5f
        /*0042*/ 	.short	0x0101


	//----- nvinfo : EIATTR_VRC_CTA_INIT_COUNT
	.align		4
        /*0044*/ 	.byte	0x02, 0x4a
	.zero		1
	.zero		1


	//----- nvinfo : EIATTR_EXIT_INSTR_OFFSETS
	.align		4
        /*0048*/ 	.byte	0x04, 0x1c
        /*004a*/ 	.short	(.L_33 - .L_32)


	//   ....[0]....
.L_32:
        /*004c*/ 	.word	0x00000090


	//----- nvinfo : EIATTR_CBANK_PARAM_SIZE
	.align		4
.L_33:
        /*0050*/ 	.byte	0x03, 0x19
        /*0052*/ 	.short	0x0018


	//----- nvinfo : EIATTR_PARAM_CBANK
	.align		4
        /*0054*/ 	.byte	0x04, 0x0a
        /*0056*/ 	.short	(.L_35 - .L_34)
	.align		4
.L_34:
        /*0058*/ 	.word	index@(.nv.constant0._Z10double_mulPdS_S_)
        /*005c*/ 	.short	0x0380
        /*005e*/ 	.short	0x0018


	//----- nvinfo : EIATTR_SW_WAR
	.align		4
.L_35:
        /*0060*/ 	.byte	0x04, 0x36
        /*0062*/ 	.short	(.L_37 - .L_36)
.L_36:
        /*0064*/ 	.word	0x00000008
.L_37:


//--------------------- .nv.info._Z9float_mulPfS_S_ --------------------------
	.section	.nv.info._Z9float_mulPfS_S_,"",@"SHT_CUDA_INFO"
	.sectionflags	@""
	.align	4


	//----- nvinfo : EIATTR_CUDA_API_VERSION
	.align		4
        /*0000*/ 	.byte	0x04, 0x37
        /*0002*/ 	.short	(.L_39 - .L_38)
.L_38:
        /*0004*/ 	.word	0x00000082


	//----- nvinfo : EIATTR_KPARAM_INFO
	.align		4
.L_39:
        /*0008*/ 	.byte	0x04, 0x17
        /*000a*/ 	.short	(.L_41 - .L_40)
.L_40:
        /*000c*/ 	.word	0x00000000
        /*0010*/ 	.short	0x0002
        /*0012*/ 	.short	0x0010
        /*0014*/ 	.byte	0x00, 0xf5, 0x21, 0x00


	//----- nvinfo : EIATTR_KPARAM_INFO
	.align		4
.L_41:
        /*0018*/ 	.byte	0x04, 0x17
        /*001a*/ 	.short	(.L_43 - .L_42)
.L_42:
        /*001c*/ 	.word	0x00000000
        /*0020*/ 	.short	0x0001
        /*0022*/ 	.short	0x0008
        /*0024*/ 	.byte	0x00, 0xf5, 0x21, 0x00


	//----- nvinfo : EIATTR_KPARAM_INFO
	.align		4
.L_43:
        /*0028*/ 	.byte	0x04, 0x17
        /*002a*/ 	.short	(.L_45 - .L_44)
.L_44:
        /*002c*/ 	.word	0x00000000
        /*0030*/ 	.short	0x0000
        /*0032*/ 	.short	0x0000
        /*0034*/ 	.byte	0x00, 0xf5, 0x21, 0x00


	//----- nvinfo : EIATTR_SPARSE_MMA_MASK
	.align		4
.L_45:
        /*0038*/ 	.byte	0x03, 0x50
        /*003a*/ 	.short	0x0000


	//----- nvinfo : EIATTR_MAXREG_COUNT
	.align		4
        /*003c*/ 	.byte	0x03, 0x1b
        /*003e*/ 	.short	0x00ff


	//----- nvinfo : EIATTR_MERCURY_ISA_VERSION
	.align		4
        /*0040*/ 	.byte	0x03, 0x5f
        /*0042*/ 	.short	0x0101


	//----- nvinfo : EIATTR_VRC_CTA_INIT_COUNT
	.align		4
        /*0044*/ 	.byte	0x02, 0x4a
	.zero		1
	.zero		1


	//----- nvinfo : EIATTR_EXIT_INSTR_OFFSETS
	.align		4
        /*0048*/ 	.byte	0x04, 0x1c
        /*004a*/ 	.short	(.L_47 - .L_46)


	//   ....[0]....
.L_46:
        /*004c*/ 	.word	0x00000090


	//----- nvinfo : EIATTR_CBANK_PARAM_SIZE
	.align		4
.L_47:
        /*0050*/ 	.byte	0x03, 0x19
        /*0052*/ 	.short	0x0018


	//----- nvinfo : EIATTR_PARAM_CBANK
	.align		4
        /*0054*/ 	.byte	0x04, 0x0a
        /*0056*/ 	.short	(.L_49 - .L_48)
	.align		4
.L_48:
        /*0058*/ 	.word	index@(.nv.constant0._Z9float_mulPfS_S_)
        /*005c*/ 	.short	0x0380
        /*005e*/ 	.short	0x0018


	//----- nvinfo : EIATTR_SW_WAR
	.align		4
.L_49:
        /*0060*/ 	.byte	0x04, 0x36
        /*0062*/ 	.short	(.L_51 - .L_50)
.L_50:
        /*0064*/ 	.word	0x00000008
.L_51:


//--------------------- .nv.info._Z7int_mulPiS_S_ --------------------------
	.section	.nv.info._Z7int_mulPiS_S_,"",@"SHT_CUDA_INFO"
	.sectionflags	@""
	.align	4


	//----- nvinfo : EIATTR_CUDA_API_VERSION
	.align		4
        /*0000*/ 	.byte	0x04, 0x37
        /*0002*/ 	.short	(.L_53 - .L_52)
.L_52:
        /*0004*/ 	.word	0x00000082


	//----- nvinfo : EIATTR_KPARAM_INFO
	.align		4
.L_53:
        /*0008*/ 	.byte	0x04, 0x17
        /*000a*/ 	.short	(.L_55 - .L_54)
.L_54:
        /*000c*/ 	.word	0x00000000
        /*0010*/ 	.short	0x0002
        /*0012*/ 	.short	0x0010
        /*0014*/ 	.byte	0x00, 0xf5, 0x21, 0x00


	//----- nvinfo : EIATTR_KPARAM_INFO
	.align		4
.L_55:
        /*0018*/ 	.byte	0x04, 0x17
        /*001a*/ 	.short	(.L_57 - .L_56)
.L_56:
        /*001c*/ 	.word	0x00000000
        /*0020*/ 	.short	0x0001
        /*0022*/ 	.short	0x0008
        /*0024*/ 	.byte	0x00, 0xf5, 0x21, 0x00


	//----- nvinfo : EIATTR_KPARAM_INFO
	.align		4
.L_57:
        /*0028*/ 	.byte	0x04, 0x17
        /*002a*/ 	.short	(.L_59 - .L_58)
.L_58:
        /*002c*/ 	.word	0x00000000
        /*0030*/ 	.short	0x0000
        /*0032*/ 	.short	0x0000
        /*0034*/ 	.byte	0x00, 0xf5, 0x21, 0x00


	//----- nvinfo : EIATTR_SPARSE_MMA_MASK
	.align		4
.L_59:
        /*0038*/ 	.byte	0x03, 0x50
        /*003a*/ 	.short	0x0000


	//----- nvinfo : EIATTR_MAXREG_COUNT
	.align		4
        /*003c*/ 	.byte	0x03, 0x1b
        /*003e*/ 	.short	0x00ff


	//----- nvinfo : EIATTR_MERCURY_ISA_VERSION
	.align		4
        /*0040*/ 	.byte	0x03, 0x5f
        /*0042*/ 	.short	0x0101


	//----- nvinfo : EIATTR_VRC_CTA_INIT_COUNT
	.align		4
        /*0044*/ 	.byte	0x02, 0x4a
	.zero		1
	.zero		1


	//----- nvinfo : EIATTR_EXIT_INSTR_OFFSETS
	.align		4
        /*0048*/ 	.byte	0x04, 0x1c
        /*004a*/ 	.short	(.L_61 - .L_60)


	//   ....[0]....
.L_60:
        /*004c*/ 	.word	0x00000090


	//----- nvinfo : EIATTR_CBANK_PARAM_SIZE
	.align		4
.L_61:
        /*0050*/ 	.byte	0x03, 0x19
        /*0052*/ 	.short	0x0018


	//----- nvinfo : EIATTR_PARAM_CBANK
	.align		4
        /*0054*/ 	.byte	0x04, 0x0a
        /*0056*/ 	.short	(.L_63 - .L_62)
	.align		4
.L_62:
        /*0058*/ 	.word	index@(.nv.constant0._Z7int_mulPiS_S_)
        /*005c*/ 	.short	0x0380
        /*005e*/ 	.short	0x0018


	//----- nvinfo : EIATTR_SW_WAR
	.align		4
.L_63:
        /*0060*/ 	.byte	0x04, 0x36
        /*0062*/ 	.short	(.L_65 - .L_64)
.L_64:
        /*0064*/ 	.word	0x00000008
.L_65:


//--------------------- .nv.info._Z8char_mulPcS_S_ --------------------------
	.section	.nv.info._Z8char_mulPcS_S_,"",@"SHT_CUDA_INFO"
	.sectionflags	@""
	.align	4


	//----- nvinfo : EIATTR_CUDA_API_VERSION
	.align		4
        /*0000*/ 	.byte	0x04, 0x37
        /*0002*/ 	.short	(.L_67 - .L_66)
.L_66:
        /*0004*/ 	.word	0x00000082


	//----- nvinfo : EIATTR_KPARAM_INFO
	.align		4
.L_67:
        /*0008*/ 	.byte	0x04, 0x17
        /*000a*/ 	.short	(.L_69 - .L_68)
.L_68:
        /*000c*/ 	.word	0x00000000
        /*0010*/ 	.short	0x0002
        /*0012*/ 	.short	0x0010
        /*0014*/ 	.byte	0x00, 0xf5, 0x21, 0x00


	//----- nvinfo : EIATTR_KPARAM_INFO
	.align		4
.L_69:
        /*0018*/ 	.byte	0x04, 0x17
        /*001a*/ 	.short	(.L_71 - .L_70)
.L_70:
        /*001c*/ 	.word	0x00000000
        /*0020*/ 	.short	0x0001
        /*0022*/ 	.short	0x0008
        /*0024*/ 	.byte	0x00, 0xf5, 0x21, 0x00


	//----- nvinfo : EIATTR_KPARAM_INFO
	.align		4
.L_71:
        /*0028*/ 	.byte	0x04, 0x17
        /*002a*/ 	.short	(.L_73 - .L_72)
.L_72:
        /*002c*/ 	.word	0x00000000
        /*0030*/ 	.short	0x0000
        /*0032*/ 	.short	0x0000
        /*0034*/ 	.byte	0x00, 0xf5, 0x21, 0x00


	//----- nvinfo : EIATTR_SPARSE_MMA_MASK
	.align		4
.L_73:
        /*0038*/ 	.byte	0x03, 0x50
        /*003a*/ 	.short	0x0000


	//----- nvinfo : EIATTR_MAXREG_COUNT
	.align		4
        /*003c*/ 	.byte	0x03, 0x1b
        /*003e*/ 	.short	0x00ff


	//----- nvinfo : EIATTR_MERCURY_ISA_VERSION
	.align		4
        /*0040*/ 	.byte	0x03, 0x5f
        /*0042*/ 	.short	0x0101


	//----- nvinfo : EIATTR_VRC_CTA_INIT_COUNT
	.align		4
        /*0044*/ 	.byte	0x02, 0x4a
	.zero		1
	.zero		1


	//----- nvinfo : EIATTR_EXIT_INSTR_OFFSETS
	.align		4
        /*0048*/ 	.byte	0x04, 0x1c
        /*004a*/ 	.short	(.L_75 - .L_74)


	//   ....[0]....
.L_74:
        /*004c*/ 	.word	0x00000090


	//----- nvinfo : EIATTR_CBANK_PARAM_SIZE
	.align		4
.L_75:
        /*0050*/ 	.byte	0x03, 0x19
        /*0052*/ 	.short	0x0018


	//----- nvinfo : EIATTR_PARAM_CBANK
	.align		4
        /*0054*/ 	.byte	0x04, 0x0a
        /*0056*/ 	.short	(.L_77 - .L_76)
	.align		4
.L_76:
        /*0058*/ 	.word	index@(.nv.constant0._Z8char_mulPcS_S_)
        /*005c*/ 	.short	0x0380
        /*005e*/ 	.short	0x0018


	//----- nvinfo : EIATTR_SW_WAR
	.align		4
.L_77:
        /*0060*/ 	.byte	0x04, 0x36
        /*0062*/ 	.short	(.L_79 - .L_78)
.L_78:
        /*0064*/ 	.word	0x00000008
.L_79:


//--------------------- .nv.callgraph             --------------------------
	.section	.nv.callgraph,"",@"SHT_CUDA_CALLGRAPH"
	.align	4
	.sectionentsize	8
	.align		4
        /*0000*/ 	.word	0x00000000
	.align		4
        /*0004*/ 	.word	0xffffffff
	.align		4
        /*0008*/ 	.word	0x00000000
	.align		4
        /*000c*/ 	.word	0xfffffffe
	.align		4
        /*0010*/ 	.word	0x00000000
	.align		4
        /*0014*/ 	.word	0xfffffffd
	.align		4
        /*0018*/ 	.word	0x00000000
	.align		4
        /*001c*/ 	.word	0xfffffffc


//--------------------- .text._Z10double_mulPdS_S_ --------------------------
	.section	.text._Z10double_mulPdS_S_,"ax",@progbits
	.align	128
        .global         _Z10double_mulPdS_S_
        .type           _Z10double_mulPdS_S_,@function
        .size           _Z10double_mulPdS_S_,(.L_x_4 - _Z10double_mulPdS_S_)
        .other          _Z10double_mulPdS_S_,@"STO_CUDA_ENTRY STV_DEFAULT"
_Z10double_mulPdS_S_:
.text._Z10double_mulPdS_S_:
[----:B------:R-:W-:Y:S08]  /*0000*/  LDC R1, c[0x0][0x37c] ;  /* 0x0000df00ff017b82 */ /* 0x000ff00000000800 */
[----:B------:R-:W0:Y:S01]  /*0010*/  LDC.64 R2, c[0x0][0x380] ;  /* 0x0000e000ff027b82 */ /* 0x000e220000000a00 */
[----:B------:R-:W0:Y:S07]  /*0020*/  LDCU.64 UR4, c[0x0][0x358] ;  /* 0x00006b00ff0477ac */ /* 0x000e2e0008000a00 */
[----:B------:R-:W1:Y:S01]  /*0030*/  LDC.64 R4, c[0x0][0x388] ;  /* 0x0000e200ff047b82 */ /* 0x000e620000000a00 */
[----:B0-----:R-:W2:Y:S04]  /*0040*/  LDG.E.64 R2, desc[UR4][R2.64] ;  /* 0x0000000402027981 */ /* 0x001ea8000c1e1b00 */
[----:B-1----:R-:W2:Y:S03]  /*0050*/  LDG.E.64 R4, desc[UR4][R4.64] ;  /* 0x0000000404047981 */ /* 0x002ea6000c1e1b00 */
[----:B------:R-:W0:Y:S01]  /*0060*/  LDC.64 R8, c[0x0][0x390] ;  /* 0x0000e400ff087b82 */ /* 0x000e220000000a00 */
[----:B--2---:R-:W-:-:S07]  /*0070*/  DMUL R6, R2, R4 ;  /* 0x0000000402067228 */ /* 0x004fce0000000000 */
[----:B0-----:R-:W-:Y:S01]  /*0080*/  STG.E.64 desc[UR4][R8.64], R6 ;  /* 0x0000000608007986 */ /* 0x001fe2000c101b04 */
[----:B------:R-:W-:Y:S05]  /*0090*/  EXIT ;  /* 0x000000000000794d */ /* 0x000fea0003800000 */
.L_x_0:
[----:B------:R-:W-:-:S00]  /*00a0*/  BRA `(.L_x_0) ;  /* 0xfffffffc00fc7947 */ /* 0x000fc0000383ffff */
[----:B------:R-:W-:-:S00]  /*00b0*/  NOP ;  /* 0x0000000000007918 */ /* 0x000fc00000000000 */
        /* <DEDUP_REMOVED lines=12> */
.L_x_4:


//--------------------- .text._Z9float_mulPfS_S_  --------------------------
	.section	.text._Z9float_mulPfS_S_,"ax",@progbits
	.align	128
        .global         _Z9float_mulPfS_S_
        .type           _Z9float_mulPfS_S_,@function
        .size           _Z9float_mulPfS_S_,(.L_x_5 - _Z9float_mulPfS_S_)
        .other          _Z9float_mulPfS_S_,@"STO_CUDA_ENTRY STV_DEFAULT"
_Z9float_mulPfS_S_:
.text._Z9float_mulPfS_S_:
[----:B------:R-:W-:Y:S08]  /*0000*/  LDC R1, c[0x0][0x37c] ;  /* 0x0000df00ff017b82 */ /* 0x000ff00000000800 */
[----:B------:R-:W0:Y:S01]  /*0010*/  LDC.64 R2, c[0x0][0x380] ;  /* 0x0000e000ff027b82 */ /* 0x000e220000000a00 */
[----:B------:R-:W0:Y:S07]  /*0020*/  LDCU.64 UR4, c[0x0][0x358] ;  /* 0x00006b00ff0477ac */ /* 0x000e2e0008000a00 */
[----:B------:R-:W1:Y:S01]  /*0030*/  LDC.64 R4, c[0x0][0x388] ;  /* 0x0000e200ff047b82 */ /* 0x000e620000000a00 */
[----:B0-----:R-:W2:Y:S04]  /*0040*/  LDG.E R2, desc[UR4][R2.64] ;  /* 0x0000000402027981 */ /* 0x001ea8000c1e1900 */
[----:B-1----:R-:W2:Y:S03]  /*0050*/  LDG.E R5, desc[UR4][R4.64] ;  /* 0x0000000404057981 */ /* 0x002ea6000c1e1900 */
[----:B------:R-:W0:Y:S01]  /*0060*/  LDC.64 R6, c[0x0][0x390] ;  /* 0x0000e400ff067b82 */ /* 0x000e220000000a00 */
[----:B--2---:R-:W-:-:S05]  /*0070*/  FMUL R9, R2, R5 ;  /* 0x0000000502097220 */ /* 0x004fca0000400000 */
[----:B0-----:R-:W-:Y:S01]  /*0080*/  STG.E desc[UR4][R6.64], R9 ;  /* 0x0000000906007986 */ /* 0x001fe2000c101904 */
[----:B------:R-:W-:Y:S05]  /*0090*/  EXIT ;  /* 0x000000000000794d */ /* 0x000fea0003800000 */
.L_x_1:
        /* <DEDUP_REMOVED lines=14> */
.L_x_5:


//--------------------- .text._Z7int_mulPiS_S_    --------------------------
	.section	.text._Z7int_mulPiS_S_,"ax",@progbits
	.align	128
        .global         _Z7int_mulPiS_S_
        .type           _Z7int_mulPiS_S_,@function
        .size           _Z7int_mulPiS_S_,(.L_x_6 - _Z7int_mulPiS_S_)
        .other          _Z7int_mulPiS_S_,@"STO_CUDA_ENTRY STV_DEFAULT"
_Z7int_mulPiS_S_:
.text._Z7int_mulPiS_S_:
[----:B------:R-:W-:Y:S08]  /*0000*/  LDC R1, c[0x0][0x37c] ;  /* 0x0000df00ff017b82 */ /* 0x000ff00000000800 */
[----:B------:R-:W0:Y:S01]  /*0010*/  LDC.64 R2, c[0x0][0x380] ;  /* 0x0000e000ff027b82 */ /* 0x000e220000000a00 */
[----:B------:R-:W0:Y:S07]  /*0020*/  LDCU.64 UR4, c[0x0][0x358] ;  /* 0x00006b00ff0477ac */ /* 0x000e2e0008000a00 */
[----:B------:R-:W1:Y:S01]  /*0030*/  LDC.64 R4, c[0x0][0x388] ;  /* 0x0000e200ff047b82 */ /* 0x000e620000000a00 */
[----:B0-----:R-:W2:Y:S04]  /*0040*/  LDG.E R2, desc[UR4][R2.64] ;  /* 0x0000000402027981 */ /* 0x001ea8000c1e1900 */
[----:B-1----:R-:W2:Y:S03]  /*0050*/  LDG.E R5, desc[UR4][R4.64] ;  /* 0x0000000404057981 */ /* 0x002ea6000c1e1900 */
[----:B------:R-:W0:Y:S01]  /*0060*/  LDC.64 R6, c[0x0][0x390] ;  /* 0x0000e400ff067b82 */ /* 0x000e220000000a00 */
[----:B--2---:R-:W-:-:S05]  /*0070*/  IMAD R9, R2, R5, RZ ;  /* 0x0000000502097224 */ /* 0x004fca00078e02ff */
[----:B0-----:R-:W-:Y:S01]  /*0080*/  STG.E desc[UR4][R6.64], R9 ;  /* 0x0000000906007986 */ /* 0x001fe2000c101904 */
[----:B------:R-:W-:Y:S05]  /*0090*/  EXIT ;  /* 0x000000000000794d */ /* 0x000fea0003800000 */
.L_x_2:
        /* <DEDUP_REMOVED lines=14> */
.L_x_6:


//--------------------- .text._Z8char_mulPcS_S_   --------------------------
	.section	.text._Z8char_mulPcS_S_,"ax",@progbits
	.align	128
        .global         _Z8char_mulPcS_S_
        .type           _Z8char_mulPcS_S_,@function
        .size           _Z8char_mulPcS_S_,(.L_x_7 - _Z8char_mulPcS_S_)
        .other          _Z8char_mulPcS_S_,@"STO_CUDA_ENTRY STV_DEFAULT"
_Z8char_mulPcS_S_:
.text._Z8char_mulPcS_S_:
[----:B------:R-:W-:Y:S08]  /*0000*/  LDC R1, c[0x0][0x37c] ;  /* 0x0000df00ff017b82 */ /* 0x000ff00000000800 */
[----:B------:R-:W0:Y:S01]  /*0010*/  LDC.64 R2, c[0x0][0x380] ;  /* 0x0000e000ff027b82 */ /* 0x000e220000000a00 */
[----:B------:R-:W0:Y:S07]  /*0020*/  LDCU.64 UR4, c[0x0][0x358] ;  /* 0x00006b00ff0477ac */ /* 0x000e2e0008000a00 */
[----:B------:R-:W1:Y:S01]  /*0030*/  LDC.64 R4, c[0x0][0x388] ;  /* 0x0000e200ff047b82 */ /* 0x000e620000000a00 */
[----:B0-----:R-:W2:Y:S04]  /*0040*/  LDG.E.U8 R2, desc[UR4][R2.64] ;  /* 0x0000000402027981 */ /* 0x001ea8000c1e1100 */
[----:B-1----:R-:W2:Y:S03]  /*0050*/  LDG.E.U8 R5, desc[UR4][R4.64] ;  /* 0x0000000404057981 */ /* 0x002ea6000c1e1100 */
[----:B------:R-:W0:Y:S01]  /*0060*/  LDC.64 R6, c[0x0][0x390] ;  /* 0x0000e400ff067b82 */ /* 0x000e220000000a00 */
[----:B--2---:R-:W-:-:S05]  /*0070*/  IMAD R9, R2, R5, RZ ;  /* 0x0000000502097224 */ /* 0x004fca00078e02ff */
[----:B0-----:R-:W-:Y:S01]  /*0080*/  STG.E.U8 desc[UR4][R6.64], R9 ;  /* 0x0000000906007986 */ /* 0x001fe2000c101104 */
[----:B------:R-:W-:Y:S05]  /*0090*/  EXIT ;  /* 0x000000000000794d */ /* 0x000fea0003800000 */
.L_x_3:
        /* <DEDUP_REMOVED lines=14> */
.L_x_7:


//--------------------- .nv.shared.reserved.0     --------------------------
	.section	.nv.shared.reserved.0,"aw",@nobits
	.weak		__nv_reservedSMEM_offset_0_alias
	.size		__nv_reservedSMEM_offset_0_alias, 0, 64
	.other		__nv_reservedSMEM_offset_0_alias,@"STO_CUDA_RESERVED_SHARED STV_DEFAULT"
__nv_reservedSMEM_offset_0_alias:
	.zero		0
	.zero		64


//--------------------- .nv.constant0._Z10double_mulPdS_S_ --------------------------
	.section	.nv.constant0._Z10double_mulPdS_S_,"a",@progbits
	.sectionflags	@""
	.align	4
.nv.constant0._Z10double_mulPdS_S_:
	.zero		920


//--------------------- .nv.constant0._Z9float_mulPfS_S_ --------------------------
	.section	.nv.constant0._Z9float_mulPfS_S_,"a",@progbits
	.sectionflags	@""
	.align	4
.nv.constant0._Z9float_mulPfS_S_:
	.zero		920


//--------------------- .nv.constant0._Z7int_mulPiS_S_ --------------------------
	.section	.nv.constant0._Z7int_mulPiS_S_,"a",@progbits
	.sectionflags	@""
	.align	4
.nv.constant0._Z7int_mulPiS_S_:
	.zero		920


//--------------------- .nv.constant0._Z8char_mulPcS_S_ --------------------------
	.section	.nv.constant0._Z8char_mulPcS_S_,"a",@progbits
	.sectionflags	@""
	.align	4
.nv.constant0._Z8char_mulPcS_S_:
	.zero		920


//--------------------- SYMBOLS --------------------------

	.type		.nv.reservedSmem.offset0,@object
	.size		.nv.reservedSmem.offset0,0x4
